//
// Generated by NVIDIA NVVM Compiler
//
// Compiler Build ID: CL-36424714
// Cuda compilation tools, release 13.0, V13.0.88
// Based on NVVM 20.0.0
//

.version 9.0
.target sm_100
.address_size 64

	// .globl	_Z7fillRowPcS_Pi

.visible .entry _Z7fillRowPcS_Pi(
	.param .u64 .ptr .align 1 _Z7fillRowPcS_Pi_param_0,
	.param .u64 .ptr .align 1 _Z7fillRowPcS_Pi_param_1,
	.param .u64 .ptr .align 1 _Z7fillRowPcS_Pi_param_2
)
{
	.reg .pred 	%p<3>;
	.reg .b16 	%rs<9>;
	.reg .b32 	%r<12>;
	.reg .b64 	%rd<15>;
	.reg .b64 	%fd<12>;

	ld.param.u64 	%rd1, [_Z7fillRowPcS_Pi_param_0];
	ld.param.u64 	%rd2, [_Z7fillRowPcS_Pi_param_1];
	ld.param.u64 	%rd3, [_Z7fillRowPcS_Pi_param_2];
	cvta.to.global.u64 	%rd4, %rd1;
	cvta.to.global.u64 	%rd5, %rd2;
	cvta.to.global.u64 	%rd6, %rd3;
	mov.u32 	%r1, %tid.x;
	mov.u32 	%r2, %ctaid.x;
	mov.u32 	%r3, %ntid.x;
	mad.lo.s32 	%r4, %r2, %r3, %r1;
	ld.global.u32 	%r5, [%rd6];
	not.b32 	%r6, %r4;
	add.s32 	%r7, %r5, %r6;
	add.s32 	%r8, %r5, 1;
	cvt.rn.f64.s32 	%fd1, %r8;
	cvt.rn.f64.s32 	%fd2, %r5;
	mul.f64 	%fd3, %fd2, 0d3FE0000000000000;
	cvt.rn.f64.s32 	%fd4, %r4;
	fma.rn.f64 	%fd5, %fd3, %fd1, %fd4;
	cvt.rzi.s32.f64 	%r9, %fd5;
	setp.gt.s32 	%p1, %r7, %r4;
	selp.f64 	%fd6, 0d3FF0000000000000, 0d0000000000000000, %p1;
	sub.s32 	%r10, %r5, %r4;
	cvt.rn.f64.s32 	%fd7, %r10;
	cvt.rn.f64.s32 	%fd8, %r7;
	mul.f64 	%fd9, %fd8, 0d3FE0000000000000;
	mul.f64 	%fd10, %fd9, %fd7;
	fma.rn.f64 	%fd11, %fd10, %fd6, %fd4;
	cvt.rzi.s32.f64 	%r11, %fd11;
	cvt.s64.s32 	%rd7, %r7;
	add.s64 	%rd8, %rd5, %rd7;
	ld.global.u8 	%rs1, [%rd8];
	cvt.s64.s32 	%rd9, %r5;
	add.s64 	%rd10, %rd5, %rd9;
	ld.global.u8 	%rs2, [%rd10];
	setp.eq.s16 	%p2, %rs1, %rs2;
	cvt.s64.s32 	%rd11, %r11;
	add.s64 	%rd12, %rd4, %rd11;
	ld.global.u8 	%rs3, [%rd12];
	add.s16 	%rs4, %rs3, 1;
	selp.b16 	%rs5, %rs4, 50, %p1;
	selp.b16 	%rs6, %rs5, 49, %p2;
	cvt.s64.s32 	%rd13, %r9;
	add.s64 	%rd14, %rd4, %rd13;
	ld.global.u8 	%rs7, [%rd14];
	add.s16 	%rs8, %rs6, %rs7;
	st.global.u8 	[%rd14], %rs8;
	ret;

}
	// .globl	_Z7cudaMinPcS_PbPi
.visible .entry _Z7cudaMinPcS_PbPi(
	.param .u64 .ptr .align 1 _Z7cudaMinPcS_PbPi_param_0,
	.param .u64 .ptr .align 1 _Z7cudaMinPcS_PbPi_param_1,
	.param .u64 .ptr .align 1 _Z7cudaMinPcS_PbPi_param_2,
	.param .u64 .ptr .align 1 _Z7cudaMinPcS_PbPi_param_3
)
{
	.reg .pred 	%p<2>;
	.reg .b16 	%rs<4>;
	.reg .b32 	%r<8>;
	.reg .b64 	%rd<15>;
	.reg .b64 	%fd<7>;

	ld.param.u64 	%rd2, [_Z7cudaMinPcS_PbPi_param_0];
	ld.param.u64 	%rd3, [_Z7cudaMinPcS_PbPi_param_1];
	ld.param.u64 	%rd4, [_Z7cudaMinPcS_PbPi_param_2];
	ld.param.u64 	%rd5, [_Z7cudaMinPcS_PbPi_param_3];
	cvta.to.global.u64 	%rd6, %rd4;
	cvta.to.global.u64 	%rd7, %rd5;
	mov.u32 	%r1, %ctaid.y;
	mov.u32 	%r2, %ctaid.x;
	ld.global.u32 	%r3, [%rd7];
	mad.lo.s32 	%r4, %r3, %r1, %r2;
	sub.s32 	%r5, %r3, %r2;
	cvt.rn.f64.s32 	%fd2, %r5;
	add.s32 	%r6, %r3, -1;
	cvt.rn.f64.s32 	%fd3, %r6;
	cvt.rn.f64.u32 	%fd4, %r2;
	fma.rn.f64 	%fd5, %fd4, 0dBFE0000000000000, %fd3;
	cvt.rn.f64.u32 	%fd6, %r1;
	fma.rn.f64 	%fd1, %fd5, %fd2, %fd6;
	cvt.s64.s32 	%rd8, %r4;
	add.s64 	%rd1, %rd6, %rd8;
	ld.global.u8 	%rs1, [%rd1];
	setp.eq.s16 	%p1, %rs1, 0;
	@%p1 bra 	$L__BB1_2;
	cvta.to.global.u64 	%rd9, %rd2;
	cvta.to.global.u64 	%rd10, %rd3;
	cvt.rzi.s32.f64 	%r7, %fd1;
	cvt.s64.s32 	%rd11, %r7;
	add.s64 	%rd12, %rd9, %rd11;
	ld.global.u8 	%rs2, [%rd12];
	cvt.u64.u32 	%rd13, %r1;
	add.s64 	%rd14, %rd10, %rd13;
	st.global.u8 	[%rd14], %rs2;
$L__BB1_2:
	mov.b16 	%rs3, 1;
	st.global.u8 	[%rd1], %rs3;
	ret;

}
	// .globl	_Z10minComparePcS_PbPi
.visible .entry _Z10minComparePcS_PbPi(
	.param .u64 .ptr .align 1 _Z10minComparePcS_PbPi_param_0,
	.param .u64 .ptr .align 1 _Z10minComparePcS_PbPi_param_1,
	.param .u64 .ptr .align 1 _Z10minComparePcS_PbPi_param_2,
	.param .u64 .ptr .align 1 _Z10minComparePcS_PbPi_param_3
)
{
	.reg .pred 	%p<8>;
	.reg .b16 	%rs<10>;
	.reg .b32 	%r<18>;
	.reg .b64 	%rd<13>;
	.reg .b64 	%fd<10>;

	ld.param.u64 	%rd2, [_Z10minComparePcS_PbPi_param_0];
	ld.param.u64 	%rd1, [_Z10minComparePcS_PbPi_param_2];
	ld.param.u64 	%rd3, [_Z10minComparePcS_PbPi_param_3];
	cvta.to.global.u64 	%rd4, %rd2;
	cvta.to.global.u64 	%rd5, %rd3;
	mov.u32 	%r2, %ctaid.x;
	mov.u32 	%r3, %tid.x;
	mov.u32 	%r4, %tid.y;
	ld.global.u32 	%r5, [%rd5];
	not.b32 	%r6, %r3;
	add.s32 	%r7, %r5, %r6;
	not.b32 	%r8, %r4;
	add.s32 	%r9, %r5, %r8;
	setp.lt.s32 	%p1, %r7, %r2;
	sub.s32 	%r10, %r5, %r3;
	selp.b32 	%r11, 1, %r10, %p1;
	cvt.rn.f64.s32 	%fd1, %r11;
	selp.b32 	%r12, 0, %r7, %p1;
	cvt.rn.f64.s32 	%fd2, %r12;
	mul.f64 	%fd3, %fd2, 0d3FE0000000000000;
	cvt.rn.f64.u32 	%fd4, %r2;
	fma.rn.f64 	%fd5, %fd3, %fd1, %fd4;
	cvt.rzi.s32.f64 	%r13, %fd5;
	sub.s32 	%r14, %r5, %r4;
	selp.b32 	%r15, 1, %r14, %p1;
	cvt.rn.f64.s32 	%fd6, %r15;
	selp.b32 	%r16, 0, %r9, %p1;
	cvt.rn.f64.s32 	%fd7, %r16;
	mul.f64 	%fd8, %fd7, 0d3FE0000000000000;
	fma.rn.f64 	%fd9, %fd8, %fd6, %fd4;
	cvt.rzi.s32.f64 	%r17, %fd9;
	mad.lo.s32 	%r1, %r5, %r2, %r3;
	cvt.s64.s32 	%rd6, %r13;
	add.s64 	%rd7, %rd4, %rd6;
	ld.global.u8 	%rs3, [%rd7];
	cvt.s16.s8 	%rs1, %rs3;
	cvt.s64.s32 	%rd8, %r17;
	add.s64 	%rd9, %rd4, %rd8;
	ld.global.u8 	%rs6, [%rd9];
	cvt.s16.s8 	%rs2, %rs6;
	setp.eq.s16 	%p2, %rs6, 48;
	setp.eq.s16 	%p3, %rs6, %rs3;
	or.pred  	%p4, %p2, %p3;
	@%p4 bra 	$L__BB2_3;
	setp.ne.s16 	%p5, %rs1, 48;
	setp.le.s16 	%p6, %rs1, %rs2;
	and.pred  	%p7, %p5, %p6;
	@%p7 bra 	$L__BB2_3;
	cvt.s64.s32 	%rd10, %r1;
	cvta.to.global.u64 	%rd11, %rd1;
	add.s64 	%rd12, %rd11, %rd10;
	mov.b16 	%rs9, 0;
	st.global.u8 	[%rd12], %rs9;
$L__BB2_3:
	ret;

}


// ===== COMPILED SASS (sm_100) =====

	.target	sm_100

	.elftype	@"ET_EXEC"


//--------------------- .note.nv.tkinfo           --------------------------
	.section	.note.nv.tkinfo,"",@"SHT_NOTE"
	.sectionflags	@"SHF_NOTE_NV_TKINFO"
	.tkinfo
        /*0018*/ 	.word	0x00000002
        /*0030*/ 	.string	""
        /*0030*/ 	.string	"ptxas"
        /*0030*/ 	.string	"Cuda compilation tools, release 13.0, V13.0.88"
        /*0030*/ 	.string	"Build cuda_13.0.r13.0/compiler.36424714_0"
        /*0030*/ 	.string	"-arch sm_100 -m 64 "



//--------------------- .note.nv.cuinfo           --------------------------
	.section	.note.nv.cuinfo,"",@"SHT_NOTE"
	.sectionflags	@"SHF_NOTE_NV_CUINFO"
        /*0018*/ 	.short	0x0002
        /*001a*/ 	.short	0x0064
        /*001c*/ 	.short	0x0082
	.zero		2


//--------------------- .nv.info                  --------------------------
	.section	.nv.info,"",@"SHT_CUDA_INFO"
	.align	4


	//----- nvinfo : EIATTR_REGCOUNT
	.align		4
        /*0000*/ 	.byte	0x04, 0x2f
        /*0002*/ 	.short	(.L_1 - .L_0)
	.align		4
.L_0:
        /*0004*/ 	.word	index@(_Z7fillRowPcS_Pi)
        /*0008*/ 	.word	0x00000016


	//----- nvinfo : EIATTR_FRAME_SIZE
	.align		4
.L_1:
        /*000c*/ 	.byte	0x04, 0x11
        /*000e*/ 	.short	(.L_3 - .L_2)
	.align		4
.L_2:
        /*0010*/ 	.word	index@(_Z7fillRowPcS_Pi)
        /*0014*/ 	.word	0x00000000


	//----- nvinfo : EIATTR_REGCOUNT
	.align		4
.L_3:
        /*0018*/ 	.byte	0x04, 0x2f
        /*001a*/ 	.short	(.L_5 - .L_4)
	.align		4
.L_4:
        /*001c*/ 	.word	index@(_Z7cudaMinPcS_PbPi)
        /*0020*/ 	.word	0x00000012


	//----- nvinfo : EIATTR_FRAME_SIZE
	.align		4
.L_5:
        /*0024*/ 	.byte	0x04, 0x11
        /*0026*/ 	.short	(.L_7 - .L_6)
	.align		4
.L_6:
        /*0028*/ 	.word	index@(_Z7cudaMinPcS_PbPi)
        /*002c*/ 	.word	0x00000000


	//----- nvinfo : EIATTR_REGCOUNT
	.align		4
.L_7:
        /*0030*/ 	.byte	0x04, 0x2f
        /*0032*/ 	.short	(.L_9 - .L_8)
	.align		4
.L_8:
        /*0034*/ 	.word	index@(_Z10minComparePcS_PbPi)
        /*0038*/ 	.word	0x00000012


	//----- nvinfo : EIATTR_FRAME_SIZE
	.align		4
.L_9:
        /*003c*/ 	.byte	0x04, 0x11
        /*003e*/ 	.short	(.L_11 - .L_10)
	.align		4
.L_10:
        /*0040*/ 	.word	index@(_Z10minComparePcS_PbPi)
        /*0044*/ 	.word	0x00000000


	//----- nvinfo : EIATTR_MIN_STACK_SIZE
	.align		4
.L_11:
        /*0048*/ 	.byte	0x04, 0x12
        /*004a*/ 	.short	(.L_13 - .L_12)
	.align		4
.L_12:
        /*004c*/ 	.word	index@(_Z10minComparePcS_PbPi)
        /*0050*/ 	.word	0x00000000


	//----- nvinfo : EIATTR_MIN_STACK_SIZE
	.align		4
.L_13:
        /*0054*/ 	.byte	0x04, 0x12
        /*0056*/ 	.short	(.L_15 - .L_14)
	.align		4
.L_14:
        /*0058*/ 	.word	index@(_Z7cudaMinPcS_PbPi)
        /*005c*/ 	.word	0x00000000


	//----- nvinfo : EIATTR_MIN_STACK_SIZE
	.align		4
.L_15:
        /*0060*/ 	.byte	0x04, 0x12
        /*0062*/ 	.short	(.L_17 - .L_16)
	.align		4
.L_16:
        /*0064*/ 	.word	index@(_Z7fillRowPcS_Pi)
        /*0068*/ 	.word	0x00000000
.L_17:


//--------------------- .nv.compat                --------------------------
	.section	.nv.compat,"",@"SHT_CUDA_COMPAT_INFO"
	.align	4
        /*0000*/ 	.byte	0x02, 0x09, 0x00, 0x00, 0x02, 0x02, 0x01, 0x00, 0x02, 0x05, 0x05, 0x00, 0x03, 0x07, 0x01, 0x01
        /*0010*/ 	.byte	0x02, 0x03, 0x00, 0x00, 0x02, 0x06, 0x01, 0x00, 0x04, 0x0b, 0x08, 0x00, 0x01, 0x00, 0x00, 0x00
        /*0020*/ 	.byte	0x00, 0x00, 0x00, 0x00


//--------------------- .nv.info._Z10minComparePcS_PbPi --------------------------
	.section	.nv.info._Z10minComparePcS_PbPi,"",@"SHT_CUDA_INFO"
	.sectionflags	@""
	.align	4


	//----- nvinfo : EIATTR_CUDA_API_VERSION
	.align		4
        /*0000*/ 	.byte	0x04, 0x37
        /*0002*/ 	.short	(.L_19 - .L_18)
.L_18:
        /*0004*/ 	.word	0x00000082


	//----- nvinfo : EIATTR_KPARAM_INFO
	.align		4
.L_19:
        /*0008*/ 	.byte	0x04, 0x17
        /*000a*/ 	.short	(.L_21 - .L_20)
.L_20:
        /*000c*/ 	.word	0x00000000
        /*0010*/ 	.short	0x0003
        /*0012*/ 	.short	0x0018
        /*0014*/ 	.byte	0x00, 0xf5, 0x21, 0x00


	//----- nvinfo : EIATTR_KPARAM_INFO
	.align		4
.L_21:
        /*0018*/ 	.byte	0x04, 0x17
        /*001a*/ 	.short	(.L_23 - .L_22)
.L_22:
        /*001c*/ 	.word	0x00000000
        /*0020*/ 	.short	0x0002
        /*0022*/ 	.short	0x0010
        /*0024*/ 	.byte	0x00, 0xf5, 0x21, 0x00


	//----- nvinfo : EIATTR_KPARAM_INFO
	.align		4
.L_23:
        /*0028*/ 	.byte	0x04, 0x17
        /*002a*/ 	.short	(.L_25 - .L_24)
.L_24:
        /*002c*/ 	.word	0x00000000
        /*0030*/ 	.short	0x0001
        /*0032*/ 	.short	0x0008
        /*0034*/ 	.byte	0x00, 0xf5, 0x21, 0x00


	//----- nvinfo : EIATTR_KPARAM_INFO
	.align		4
.L_25:
        /*0038*/ 	.byte	0x04, 0x17
        /*003a*/ 	.short	(.L_27 - .L_26)
.L_26:
        /*003c*/ 	.word	0x00000000
        /*0040*/ 	.short	0x0000
        /*0042*/ 	.short	0x0000
        /*0044*/ 	.byte	0x00, 0xf5, 0x21, 0x00


	//----- nvinfo : EIATTR_SPARSE_MMA_MASK
	.align		4
.L_27:
        /*0048*/ 	.byte	0x03, 0x50
        /*004a*/ 	.short	0x0000


	//----- nvinfo : EIATTR_MAXREG_COUNT
	.align		4
        /*004c*/ 	.byte	0x03, 0x1b
        /*004e*/ 	.short	0x00ff


	//----- nvinfo : EIATTR_MERCURY_ISA_VERSION
	.align		4
        /*0050*/ 	.byte	0x03, 0x5f
        /*0052*/ 	.short	0x0101


	//----- nvinfo : EIATTR_VRC_CTA_INIT_COUNT
	.align		4
        /*0054*/ 	.byte	0x02, 0x4a
	.zero		1
	.zero		1


	//----- nvinfo : EIATTR_EXIT_INSTR_OFFSETS
	.align		4
        /*0058*/ 	.byte	0x04, 0x1c
        /*005a*/ 	.short	(.L_29 - .L_28)


	//   ....[0]....
.L_28:
        /*005c*/ 	.word	0x00000270


	//   ....[1]....
        /*0060*/ 	.word	0x000002c0


	//   ....[2]....
        /*0064*/ 	.word	0x00000310


	//----- nvinfo : EIATTR_CBANK_PARAM_SIZE
	.align		4
.L_29:
        /*0068*/ 	.byte	0x03, 0x19
        /*006a*/ 	.short	0x0020


	//----- nvinfo : EIATTR_PARAM_CBANK
	.align		4
        /*006c*/ 	.byte	0x04, 0x0a
        /*006e*/ 	.short	(.L_31 - .L_30)
	.align		4
.L_30:
        /*0070*/ 	.word	index@(.nv.constant0._Z10minComparePcS_PbPi)
        /*0074*/ 	.short	0x0380
        /*0076*/ 	.short	0x0020


	//----- nvinfo : EIATTR_SW_WAR
	.align		4
.L_31:
        /*0078*/ 	.byte	0x04, 0x36
        /*007a*/ 	.short	(.L_33 - .L_32)
.L_32:
        /*007c*/ 	.word	0x00000008
.L_33:


//--------------------- .nv.info._Z7cudaMinPcS_PbPi --------------------------
	.section	.nv.info._Z7cudaMinPcS_PbPi,"",@"SHT_CUDA_INFO"
	.sectionflags	@""
	.align	4


	//----- nvinfo : EIATTR_CUDA_API_VERSION
	.align		4
        /*0000*/ 	.byte	0x04, 0x37
        /*0002*/ 	.short	(.L_35 - .L_34)
.L_34:
        /*0004*/ 	.word	0x00000082


	//----- nvinfo : EIATTR_KPARAM_INFO
	.align		4
.L_35:
        /*0008*/ 	.byte	0x04, 0x17
        /*000a*/ 	.short	(.L_37 - .L_36)
.L_36:
        /*000c*/ 	.word	0x00000000
        /*0010*/ 	.short	0x0003
        /*0012*/ 	.short	0x0018
        /*0014*/ 	.byte	0x00, 0xf5, 0x21, 0x00


	//----- nvinfo : EIATTR_KPARAM_INFO
	.align		4
.L_37:
        /*0018*/ 	.byte	0x04, 0x17
        /*001a*/ 	.short	(.L_39 - .L_38)
.L_38:
        /*001c*/ 	.word	0x00000000
        /*0020*/ 	.short	0x0002
        /*0022*/ 	.short	0x0010
        /*0024*/ 	.byte	0x00, 0xf5, 0x21, 0x00


	//----- nvinfo : EIATTR_KPARAM_INFO
	.align		4
.L_39:
        /*0028*/ 	.byte	0x04, 0x17
        /*002a*/ 	.short	(.L_41 - .L_40)
.L_40:
        /*002c*/ 	.word	0x00000000
        /*0030*/ 	.short	0x0001
        /*0032*/ 	.short	0x0008
        /*0034*/ 	.byte	0x00, 0xf5, 0x21, 0x00


	//----- nvinfo : EIATTR_KPARAM_INFO
	.align		4
.L_41:
        /*0038*/ 	.byte	0x04, 0x17
        /*003a*/ 	.short	(.L_43 - .L_42)
.L_42:
        /*003c*/ 	.word	0x00000000
        /*0040*/ 	.short	0x0000
        /*0042*/ 	.short	0x0000
        /*0044*/ 	.byte	0x00, 0xf5, 0x21, 0x00


	//----- nvinfo : EIATTR_SPARSE_MMA_MASK
	.align		4
.L_43:
        /*0048*/ 	.byte	0x03, 0x50
        /*004a*/ 	.short	0x0000


	//----- nvinfo : EIATTR_MAXREG_COUNT
	.align		4
        /*004c*/ 	.byte	0x03, 0x1b
        /*004e*/ 	.short	0x00ff


	//----- nvinfo : EIATTR_MERCURY_ISA_VERSION
	.align		4
        /*0050*/ 	.byte	0x03, 0x5f
        /*0052*/ 	.short	0x0101


	//----- nvinfo : EIATTR_VRC_CTA_INIT_COUNT
	.align		4
        /*0054*/ 	.byte	0x02, 0x4a
	.zero		1
	.zero		1


	//----- nvinfo : EIATTR_EXIT_INSTR_OFFSETS
	.align		4
        /*0058*/ 	.byte	0x04, 0x1c
        /*005a*/ 	.short	(.L_45 - .L_44)


	//   ....[0]....
.L_44:
        /*005c*/ 	.word	0x00000200


	//----- nvinfo : EIATTR_CBANK_PARAM_SIZE
	.align		4
.L_45:
        /*0060*/ 	.byte	0x03, 0x19
        /*0062*/ 	.short	0x0020


	//----- nvinfo : EIATTR_PARAM_CBANK
	.align		4
        /*0064*/ 	.byte	0x04, 0x0a
        /*0066*/ 	.short	(.L_47 - .L_46)
	.align		4
.L_46:
        /*0068*/ 	.word	index@(.nv.constant0._Z7cudaMinPcS_PbPi)
        /*006c*/ 	.short	0x0380
        /*006e*/ 	.short	0x0020


	//----- nvinfo : EIATTR_SW_WAR
	.align		4
.L_47:
        /*0070*/ 	.byte	0x04, 0x36
        /*0072*/ 	.short	(.L_49 - .L_48)
.L_48:
        /*0074*/ 	.word	0x00000008
.L_49:


//--------------------- .nv.info._Z7fillRowPcS_Pi --------------------------
	.section	.nv.info._Z7fillRowPcS_Pi,"",@"SHT_CUDA_INFO"
	.sectionflags	@""
	.align	4


	//----- nvinfo : EIATTR_CUDA_API_VERSION
	.align		4
        /*0000*/ 	.byte	0x04, 0x37
        /*0002*/ 	.short	(.L_51 - .L_50)
.L_50:
        /*0004*/ 	.word	0x00000082


	//----- nvinfo : EIATTR_KPARAM_INFO
	.align		4
.L_51:
        /*0008*/ 	.byte	0x04, 0x17
        /*000a*/ 	.short	(.L_53 - .L_52)
.L_52:
        /*000c*/ 	.word	0x00000000
        /*0010*/ 	.short	0x0002
        /*0012*/ 	.short	0x0010
        /*0014*/ 	.byte	0x00, 0xf5, 0x21, 0x00


	//----- nvinfo : EIATTR_KPARAM_INFO
	.align		4
.L_53:
        /*0018*/ 	.byte	0x04, 0x17
        /*001a*/ 	.short	(.L_55 - .L_54)
.L_54:
        /*001c*/ 	.word	0x00000000
        /*0020*/ 	.short	0x0001
        /*0022*/ 	.short	0x0008
        /*0024*/ 	.byte	0x00, 0xf5, 0x21, 0x00


	//----- nvinfo : EIATTR_KPARAM_INFO
	.align		4
.L_55:
        /*0028*/ 	.byte	0x04, 0x17
        /*002a*/ 	.short	(.L_57 - .L_56)
.L_56:
        /*002c*/ 	.word	0x00000000
        /*0030*/ 	.short	0x0000
        /*0032*/ 	.short	0x0000
        /*0034*/ 	.byte	0x00, 0xf5, 0x21, 0x00


	//----- nvinfo : EIATTR_SPARSE_MMA_MASK
	.align		4
.L_57:
        /*0038*/ 	.byte	0x03, 0x50
        /*003a*/ 	.short	0x0000


	//----- nvinfo : EIATTR_MAXREG_COUNT
	.align		4
        /*003c*/ 	.byte	0x03, 0x1b
        /*003e*/ 	.short	0x00ff


	//----- nvinfo : EIATTR_MERCURY_ISA_VERSION
	.align		4
        /*0040*/ 	.byte	0x03, 0x5f
        /*0042*/ 	.short	0x0101


	//----- nvinfo : EIATTR_VRC_CTA_INIT_COUNT
	.align		4
        /*0044*/ 	.byte	0x02, 0x4a
	.zero		1
	.zero		1


	//----- nvinfo : EIATTR_EXIT_INSTR_OFFSETS
	.align		4
        /*0048*/ 	.byte	0x04, 0x1c
        /*004a*/ 	.short	(.L_59 - .L_58)


	//   ....[0]....
.L_58:
        /*004c*/ 	.word	0x000002f0


	//----- nvinfo : EIATTR_CBANK_PARAM_SIZE
	.align		4
.L_59:
        /*0050*/ 	.byte	0x03, 0x19
        /*0052*/ 	.short	0x0018


	//----- nvinfo : EIATTR_PARAM_CBANK
	.align		4
        /*0054*/ 	.byte	0x04, 0x0a
        /*0056*/ 	.short	(.L_61 - .L_60)
	.align		4
.L_60:
        /*0058*/ 	.word	index@(.nv.constant0._Z7fillRowPcS_Pi)
        /*005c*/ 	.short	0x0380
        /*005e*/ 	.short	0x0018


	//----- nvinfo : EIATTR_SW_WAR
	.align		4
.L_61:
        /*0060*/ 	.byte	0x04, 0x36
        /*0062*/ 	.short	(.L_63 - .L_62)
.L_62:
        /*0064*/ 	.word	0x00000008
.L_63:


//--------------------- .nv.callgraph             --------------------------
	.section	.nv.callgraph,"",@"SHT_CUDA_CALLGRAPH"
	.align	4
	.sectionentsize	8
	.align		4
        /*0000*/ 	.word	0x00000000
	.align		4
        /*0004*/ 	.word	0xffffffff
	.align		4
        /*0008*/ 	.word	0x00000000
	.align		4
        /*000c*/ 	.word	0xfffffffe
	.align		4
        /*0010*/ 	.word	0x00000000
	.align		4
        /*0014*/ 	.word	0xfffffffd
	.align		4
        /*0018*/ 	.word	0x00000000
	.align		4
        /*001c*/ 	.word	0xfffffffc


//--------------------- .text._Z10minComparePcS_PbPi --------------------------
	.section	.text._Z10minComparePcS_PbPi,"ax",@progbits
	.align	128
        .global         _Z10minComparePcS_PbPi
        .type           _Z10minComparePcS_PbPi,@function
        .size           _Z10minComparePcS_PbPi,(.L_x_4 - _Z10minComparePcS_PbPi)
        .other          _Z10minComparePcS_PbPi,@"STO_CUDA_ENTRY STV_DEFAULT"
_Z10minComparePcS_PbPi:
.text._Z10minComparePcS_PbPi:
[----:B------:R-:W-:Y:S08]  /*0000*/  LDC R1, c[0x0][0x37c] ;  /* 0x0000df00ff017b82 */ /* 0x000ff00000000800 */
[----:B------:R-:W0:Y:S01]  /*0010*/  LDC.64 R4, c[0x0][0x398] ;  /* 0x0000e600ff047b82 */ /* 0x000e220000000a00 */
[----:B------:R-:W0:Y:S01]  /*0020*/  LDCU.64 UR4, c[0x0][0x358] ;  /* 0x00006b00ff0477ac */ /* 0x000e220008000a00 */
[----:B------:R-:W1:Y:S01]  /*0030*/  S2R R0, SR_TID.X ;  /* 0x0000000000007919 */ /* 0x000e620000002100 */
[----:B------:R-:W2:Y:S01]  /*0040*/  LDCU.64 UR8, c[0x0][0x380] ;  /* 0x00007000ff0877ac */ /* 0x000ea20008000a00 */
[----:B0-----:R0:W3:Y:S04]  /*0050*/  LDG.E R5, desc[UR4][R4.64] ;  /* 0x0000000404057981 */ /* 0x0010e8000c1e1900 */
[----:B------:R-:W4:Y:S01]  /*0060*/  S2UR UR6, SR_CTAID.X ;  /* 0x00000000000679c3 */ /* 0x000f220000002500 */
[----:B------:R-:W0:Y:S01]  /*0070*/  S2R R10, SR_TID.Y ;  /* 0x00000000000a7919 */ /* 0x000e220000002200 */
[----:B-1----:R-:W-:-:S02]  /*0080*/  LOP3.LUT R2, RZ, R0, RZ, 0x33, !PT ;  /* 0x00000000ff027212 */ /* 0x002fc400078e33ff */
[----:B0-----:R-:W-:-:S03]  /*0090*/  LOP3.LUT R4, RZ, R10, RZ, 0x33, !PT ;  /* 0x0000000aff047212 */ /* 0x001fc600078e33ff */
[C---:B---3--:R-:W-:Y:S02]  /*00a0*/  IMAD.IADD R6, R5.reuse, 0x1, R2 ;  /* 0x0000000105067824 */ /* 0x048fe400078e0202 */
[C---:B------:R-:W-:Y:S01]  /*00b0*/  IMAD.IADD R4, R5.reuse, 0x1, R4 ;  /* 0x0000000105047824 */ /* 0x040fe200078e0204 */
[----:B----4-:R-:W-:Y:S01]  /*00c0*/  I2F.F64.U32 R2, UR6 ;  /* 0x0000000600027d12 */ /* 0x010fe20008201800 */
[----:B------:R-:W-:Y:S01]  /*00d0*/  IMAD.IADD R8, R5, 0x1, -R0 ;  /* 0x0000000105087824 */ /* 0x000fe200078e0a00 */
[----:B------:R-:W-:-:S04]  /*00e0*/  ISETP.GE.AND P0, PT, R6, UR6, PT ;  /* 0x0000000606007c0c */ /* 0x000fc8000bf06270 */
[----:B------:R-:W-:Y:S01]  /*00f0*/  SEL R15, R4, RZ, P0 ;  /* 0x000000ff040f7207 */ /* 0x000fe20000000000 */
[----:B------:R-:W-:Y:S01]  /*0100*/  IMAD.IADD R4, R5, 0x1, -R10 ;  /* 0x0000000105047824 */ /* 0x000fe200078e0a0a */
[----:B------:R-:W-:Y:S02]  /*0110*/  SEL R14, R6, RZ, P0 ;  /* 0x000000ff060e7207 */ /* 0x000fe40000000000 */
[----:B------:R-:W0:Y:S01]  /*0120*/  I2F.F64 R12, R15 ;  /* 0x0000000f000c7312 */ /* 0x000e220000201c00 */
[----:B------:R-:W-:Y:S02]  /*0130*/  SEL R8, R8, 0x1, P0 ;  /* 0x0000000108087807 */ /* 0x000fe40000000000 */
[----:B------:R-:W-:-:S05]  /*0140*/  SEL R4, R4, 0x1, P0 ;  /* 0x0000000104047807 */ /* 0x000fca0000000000 */
[----:B------:R-:W1:Y:S01]  /*0150*/  I2F.F64 R6, R14 ;  /* 0x0000000e00067312 */ /* 0x000e620000201c00 */
[----:B0-----:R-:W-:-:S07]  /*0160*/  DMUL R12, R12, 0.5 ;  /* 0x3fe000000c0c7828 */ /* 0x001fce0000000000 */
[----:B------:R-:W0:Y:S01]  /*0170*/  I2F.F64 R10, R4 ;  /* 0x00000004000a7312 */ /* 0x000e220000201c00 */
[----:B-1----:R-:W-:-:S07]  /*0180*/  DMUL R6, R6, 0.5 ;  /* 0x3fe0000006067828 */ /* 0x002fce0000000000 */
[----:B------:R-:W1:Y:S01]  /*0190*/  I2F.F64 R8, R8 ;  /* 0x0000000800087312 */ /* 0x000e620000201c00 */
[--C-:B0-----:R-:W-:Y:S02]  /*01a0*/  DFMA R10, R10, R12, R2.reuse ;  /* 0x0000000c0a0a722b */ /* 0x101fe40000000002 */
[----:B-1----:R-:W-:-:S08]  /*01b0*/  DFMA R6, R8, R6, R2 ;  /* 0x000000060806722b */ /* 0x002fd00000000002 */
[----:B------:R-:W2:Y:S08]  /*01c0*/  F2I.F64.TRUNC R10, R10 ;  /* 0x0000000a000a7311 */ /* 0x000eb0000030d100 */
[----:B------:R-:W0:Y:S01]  /*01d0*/  F2I.F64.TRUNC R6, R6 ;  /* 0x0000000600067311 */ /* 0x000e22000030d100 */
[----:B--2---:R-:W-:-:S04]  /*01e0*/  IADD3 R8, P1, PT, R10, UR8, RZ ;  /* 0x000000080a087c10 */ /* 0x004fc8000ff3e0ff */
[----:B------:R-:W-:Y:S02]  /*01f0*/  LEA.HI.X.SX32 R9, R10, UR9, 0x1, P1 ;  /* 0x000000090a097c11 */ /* 0x000fe400088f0eff */
[----:B0-----:R-:W-:-:S04]  /*0200*/  IADD3 R2, P0, PT, R6, UR8, RZ ;  /* 0x0000000806027c10 */ /* 0x001fc8000ff1e0ff */
[----:B------:R-:W2:Y:S01]  /*0210*/  LDG.E.U8 R9, desc[UR4][R8.64] ;  /* 0x0000000408097981 */ /* 0x000ea2000c1e1100 */
[----:B------:R-:W-:-:S05]  /*0220*/  LEA.HI.X.SX32 R3, R6, UR9, 0x1, P0 ;  /* 0x0000000906037c11 */ /* 0x000fca00080f0eff */
[----:B------:R-:W2:Y:S01]  /*0230*/  LDG.E.U8 R2, desc[UR4][R2.64] ;  /* 0x0000000402027981 */ /* 0x000ea2000c1e1100 */
[----:B------:R-:W-:Y:S01]  /*0240*/  IMAD R0, R5, UR6, R0 ;  /* 0x0000000605007c24 */ /* 0x000fe2000f8e0200 */
[----:B--2---:R-:W-:-:S04]  /*0250*/  ISETP.NE.AND P0, PT, R9, R2, PT ;  /* 0x000000020900720c */ /* 0x004fc80003f05270 */
[----:B------:R-:W-:-:S13]  /*0260*/  ISETP.EQ.OR P0, PT, R9, 0x30, !P0 ;  /* 0x000000300900780c */ /* 0x000fda0004702670 */
[----:B------:R-:W-:Y:S05]  /*0270*/  @P0 EXIT ;  /* 0x000000000000094d */ /* 0x000fea0003800000 */
[----:B------:R-:W-:Y:S02]  /*0280*/  PRMT R2, R2, 0x8880, RZ ;  /* 0x0000888002027816 */ /* 0x000fe400000000ff */
[----:B------:R-:W-:Y:S02]  /*0290*/  PRMT R3, R9, 0x8880, RZ ;  /* 0x0000888009037816 */ /* 0x000fe400000000ff */
[C---:B------:R-:W-:Y:S02]  /*02a0*/  ISETP.NE.AND P1, PT, R2.reuse, 0x30, PT ;  /* 0x000000300200780c */ /* 0x040fe40003f25270 */
[----:B------:R-:W-:-:S13]  /*02b0*/  ISETP.GT.AND P0, PT, R2, R3, PT ;  /* 0x000000030200720c */ /* 0x000fda0003f04270 */
[----:B------:R-:W-:Y:S05]  /*02c0*/  @!P0 EXIT P1 ;  /* 0x000000000000894d */ /* 0x000fea0000800000 */
[----:B------:R-:W0:Y:S02]  /*02d0*/  LDCU.64 UR6, c[0x0][0x390] ;  /* 0x00007200ff0677ac */ /* 0x000e240008000a00 */
[----:B0-----:R-:W-:-:S04]  /*02e0*/  IADD3 R2, P0, PT, R0, UR6, RZ ;  /* 0x0000000600027c10 */ /* 0x001fc8000ff1e0ff */
[----:B------:R-:W-:-:S05]  /*02f0*/  LEA.HI.X.SX32 R3, R0, UR7, 0x1, P0 ;  /* 0x0000000700037c11 */ /* 0x000fca00080f0eff */
[----:B------:R-:W-:Y:S01]  /*0300*/  STG.E.U8 desc[UR4][R2.64], RZ ;  /* 0x000000ff02007986 */ /* 0x000fe2000c101104 */
[----:B------:R-:W-:Y:S05]  /*0310*/  EXIT ;  /* 0x000000000000794d */ /* 0x000fea0003800000 */
.L_x_0:
[----:B------:R-:W-:-:S00]  /*0320*/  BRA `(.L_x_0) ;  /* 0xfffffffc00fc7947 */ /* 0x000fc0000383ffff */
[----:B------:R-:W-:-:S00]  /*0330*/  NOP ;  /* 0x0000000000007918 */ /* 0x000fc00000000000 */
        /* <DEDUP_REMOVED lines=12> */
.L_x_4:


//--------------------- .text._Z7cudaMinPcS_PbPi  --------------------------
	.section	.text._Z7cudaMinPcS_PbPi,"ax",@progbits
	.align	128
        .global         _Z7cudaMinPcS_PbPi
        .type           _Z7cudaMinPcS_PbPi,@function
        .size           _Z7cudaMinPcS_PbPi,(.L_x_5 - _Z7cudaMinPcS_PbPi)
        .other          _Z7cudaMinPcS_PbPi,@"STO_CUDA_ENTRY STV_DEFAULT"
_Z7cudaMinPcS_PbPi:
.text._Z7cudaMinPcS_PbPi:
[----:B------:R-:W-:Y:S08]  /*0000*/  LDC R1, c[0x0][0x37c] ;  /* 0x0000df00ff017b82 */ /* 0x000ff00000000800 */
[----:B------:R-:W0:Y:S01]  /*0010*/  LDC.64 R4, c[0x0][0x398] ;  /* 0x0000e600ff047b82 */ /* 0x000e220000000a00 */
[----:B------:R-:W0:Y:S01]  /*0020*/  LDCU.64 UR4, c[0x0][0x358] ;  /* 0x00006b00ff0477ac */ /* 0x000e220008000a00 */
[----:B------:R-:W1:Y:S06]  /*0030*/  S2R R15, SR_CTAID.X ;  /* 0x00000000000f7919 */ /* 0x000e6c0000002500 */
[----:B------:R-:W1:Y:S08]  /*0040*/  S2UR UR6, SR_CTAID.Y ;  /* 0x00000000000679c3 */ /* 0x000e700000002600 */
[----:B------:R-:W2:Y:S01]  /*0050*/  LDC.64 R2, c[0x0][0x390] ;  /* 0x0000e400ff027b82 */ /* 0x000ea20000000a00 */
[----:B0-----:R-:W1:Y:S02]  /*0060*/  LDG.E R4, desc[UR4][R4.64] ;  /* 0x0000000404047981 */ /* 0x001e64000c1e1900 */
[----:B-1----:R-:W-:-:S05]  /*0070*/  IMAD R0, R4, UR6, R15 ;  /* 0x0000000604007c24 */ /* 0x002fca000f8e020f */
[----:B--2---:R-:W-:-:S04]  /*0080*/  IADD3 R2, P0, PT, R0, R2, RZ ;  /* 0x0000000200027210 */ /* 0x004fc80007f1e0ff */
[----:B------:R-:W-:-:S05]  /*0090*/  LEA.HI.X.SX32 R3, R0, R3, 0x1, P0 ;  /* 0x0000000300037211 */ /* 0x000fca00000f0eff */
[----:B------:R-:W2:Y:S01]  /*00a0*/  LDG.E.U8 R13, desc[UR4][R2.64] ;  /* 0x00000004020d7981 */ /* 0x000ea2000c1e1100 */
[C---:B------:R-:W-:Y:S01]  /*00b0*/  VIADD R12, R4.reuse, 0xffffffff ;  /* 0xffffffff040c7836 */ /* 0x040fe20000000000 */
[----:B------:R-:W-:Y:S01]  /*00c0*/  I2F.F64.U32 R8, R15 ;  /* 0x0000000f00087312 */ /* 0x000fe20000201800 */
[----:B------:R-:W-:-:S07]  /*00d0*/  IMAD.IADD R0, R4, 0x1, -R15 ;  /* 0x0000000104007824 */ /* 0x000fce00078e0a0f */
[----:B------:R-:W0:Y:S08]  /*00e0*/  I2F.F64 R6, R12 ;  /* 0x0000000c00067312 */ /* 0x000e300000201c00 */
[----:B------:R-:W-:Y:S01]  /*00f0*/  I2F.F64.U32 R10, UR6 ;  /* 0x00000006000a7d12 */ /* 0x000fe20008201800 */
[----:B0-----:R-:W-:-:S07]  /*0100*/  DFMA R6, R8, -0.5, R6 ;  /* 0xbfe000000806782b */ /* 0x001fce0000000006 */
[----:B------:R-:W0:Y:S02]  /*0110*/  I2F.F64 R4, R0 ;  /* 0x0000000000047312 */ /* 0x000e240000201c00 */
[----:B0-----:R-:W-:Y:S01]  /*0120*/  DFMA R4, R4, R6, R10 ;  /* 0x000000060404722b */ /* 0x001fe2000000000a */
[----:B--2---:R-:W-:Y:S01]  /*0130*/  ISETP.NE.AND P0, PT, R13, RZ, PT ;  /* 0x000000ff0d00720c */ /* 0x004fe20003f05270 */
[----:B------:R-:W-:-:S12]  /*0140*/  IMAD.MOV.U32 R13, RZ, RZ, 0x1 ;  /* 0x00000001ff0d7424 */ /* 0x000fd800078e00ff */
[----:B------:R-:W-:Y:S05]  /*0150*/  @!P0 BRA `(.L_x_1) ;  /* 0x0000000000248947 */ /* 0x000fea0003800000 */
[----:B------:R-:W0:Y:S01]  /*0160*/  LDC.64 R6, c[0x0][0x380] ;  /* 0x0000e000ff067b82 */ /* 0x000e220000000a00 */
[----:B------:R-:W0:Y:S07]  /*0170*/  F2I.F64.TRUNC R4, R4 ;  /* 0x0000000400047311 */ /* 0x000e2e000030d100 */
[----:B------:R-:W1:Y:S01]  /*0180*/  LDC.64 R8, c[0x0][0x388] ;  /* 0x0000e200ff087b82 */ /* 0x000e620000000a00 */
[----:B0-----:R-:W-:-:S04]  /*0190*/  IADD3 R6, P0, PT, R4, R6, RZ ;  /* 0x0000000604067210 */ /* 0x001fc80007f1e0ff */
[----:B------:R-:W-:-:S06]  /*01a0*/  LEA.HI.X.SX32 R7, R4, R7, 0x1, P0 ;  /* 0x0000000704077211 */ /* 0x000fcc00000f0eff */
[----:B------:R-:W2:Y:S01]  /*01b0*/  LDG.E.U8 R7, desc[UR4][R6.64] ;  /* 0x0000000406077981 */ /* 0x000ea2000c1e1100 */
[----:B-1----:R-:W-:-:S05]  /*01c0*/  IADD3 R8, P0, PT, R8, UR6, RZ ;  /* 0x0000000608087c10 */ /* 0x002fca000ff1e0ff */
[----:B------:R-:W-:-:S05]  /*01d0*/  IMAD.X R9, RZ, RZ, R9, P0 ;  /* 0x000000ffff097224 */ /* 0x000fca00000e0609 */
[----:B--2---:R0:W-:Y:S03]  /*01e0*/  STG.E.U8 desc[UR4][R8.64], R7 ;  /* 0x0000000708007986 */ /* 0x0041e6000c101104 */
.L_x_1:
[----:B------:R-:W-:Y:S01]  /*01f0*/  STG.E.U8 desc[UR4][R2.64], R13 ;  /* 0x0000000d02007986 */ /* 0x000fe2000c101104 */
[----:B------:R-:W-:Y:S05]  /*0200*/  EXIT ;  /* 0x000000000000794d */ /* 0x000fea0003800000 */
.L_x_2:
        /* <DEDUP_REMOVED lines=15> */
.L_x_5:


//--------------------- .text._Z7fillRowPcS_Pi    --------------------------
	.section	.text._Z7fillRowPcS_Pi,"ax",@progbits
	.align	128
        .global         _Z7fillRowPcS_Pi
        .type           _Z7fillRowPcS_Pi,@function
        .size           _Z7fillRowPcS_Pi,(.L_x_6 - _Z7fillRowPcS_Pi)
        .other          _Z7fillRowPcS_Pi,@"STO_CUDA_ENTRY STV_DEFAULT"
_Z7fillRowPcS_Pi:
.text._Z7fillRowPcS_Pi:
[----:B------:R-:W-:Y:S08]  /*0000*/  LDC R1, c[0x0][0x37c] ;  /* 0x0000df00ff017b82 */ /* 0x000ff00000000800 */
[----:B------:R-:W0:Y:S01]  /*0010*/  LDC.64 R4, c[0x0][0x390] ;  /* 0x0000e400ff047b82 */ /* 0x000e220000000a00 */
[----:B------:R-:W0:Y:S02]  /*0020*/  LDCU.64 UR4, c[0x0][0x358] ;  /* 0x00006b00ff0477ac */ /* 0x000e240008000a00 */
[----:B0-----:R-:W2:Y:S05]  /*0030*/  LDG.E R4, desc[UR4][R4.64] ;  /* 0x0000000404047981 */ /* 0x001eaa000c1e1900 */
[----:B------:R-:W0:Y:S01]  /*0040*/  S2UR UR6, SR_CTAID.X ;  /* 0x00000000000679c3 */ /* 0x000e220000002500 */
[----:B------:R-:W-:Y:S01]  /*0050*/  IMAD.MOV.U32 R16, RZ, RZ, RZ ;  /* 0x000000ffff107224 */ /* 0x000fe200078e00ff */
[----:B------:R-:W0:Y:S06]  /*0060*/  S2R R19, SR_TID.X ;  /* 0x0000000000137919 */ /* 0x000e2c0000002100 */
[----:B------:R-:W0:Y:S02]  /*0070*/  LDC R0, c[0x0][0x360] ;  /* 0x0000d800ff007b82 */ /* 0x000e240000000800 */
[----:B0-----:R-:W-:-:S04]  /*0080*/  IMAD R19, R0, UR6, R19 ;  /* 0x0000000600137c24 */ /* 0x001fc8000f8e0213 */
[----:B------:R-:W-:Y:S01]  /*0090*/  I2F.F64 R8, R19 ;  /* 0x0000001300087312 */ /* 0x000fe20000201c00 */
[----:B------:R-:W-:-:S05]  /*00a0*/  LOP3.LUT R3, RZ, R19, RZ, 0x33, !PT ;  /* 0x00000013ff037212 */ /* 0x000fca00078e33ff */
[C---:B--2---:R-:W-:Y:S02]  /*00b0*/  IMAD.IADD R0, R4.reuse, 0x1, R3 ;  /* 0x0000000104007824 */ /* 0x044fe400078e0203 */
[----:B------:R-:W0:Y:S01]  /*00c0*/  I2F.F64 R12, R4 ;  /* 0x00000004000c7312 */ /* 0x000e220000201c00 */
[C---:B------:R-:W-:Y:S02]  /*00d0*/  IMAD.IADD R18, R4.reuse, 0x1, -R19 ;  /* 0x0000000104127824 */ /* 0x040fe400078e0a13 */
[----:B------:R-:W-:Y:S01]  /*00e0*/  VIADD R5, R4, 0x1 ;  /* 0x0000000104057836 */ /* 0x000fe20000000000 */
[----:B------:R-:W-:-:S04]  /*00f0*/  ISETP.GT.AND P0, PT, R0, R19, PT ;  /* 0x000000130000720c */ /* 0x000fc80003f04270 */
[----:B------:R-:W1:Y:S01]  /*0100*/  I2F.F64 R6, R0 ;  /* 0x0000000000067312 */ /* 0x000e620000201c00 */
[----:B------:R-:W-:Y:S01]  /*0110*/  FSEL R17, RZ, 1.875, !P0 ;  /* 0x3ff00000ff117808 */ /* 0x000fe20004000000 */
[----:B0-----:R-:W-:-:S06]  /*0120*/  DMUL R12, R12, 0.5 ;  /* 0x3fe000000c0c7828 */ /* 0x001fcc0000000000 */
[----:B------:R-:W0:Y:S01]  /*0130*/  I2F.F64 R2, R18 ;  /* 0x0000001200027312 */ /* 0x000e220000201c00 */
[----:B-1----:R-:W-:-:S07]  /*0140*/  DMUL R6, R6, 0.5 ;  /* 0x3fe0000006067828 */ /* 0x002fce0000000000 */
[----:B------:R-:W1:Y:S01]  /*0150*/  I2F.F64 R10, R5 ;  /* 0x00000005000a7312 */ /* 0x000e620000201c00 */
[----:B0-----:R-:W-:Y:S02]  /*0160*/  DMUL R14, R2, R6 ;  /* 0x00000006020e7228 */ /* 0x001fe40000000000 */
[----:B------:R-:W0:Y:S06]  /*0170*/  LDC.64 R6, c[0x0][0x388] ;  /* 0x0000e200ff067b82 */ /* 0x000e2c0000000a00 */
[--C-:B------:R-:W-:Y:S02]  /*0180*/  DFMA R14, R14, R16, R8.reuse ;  /* 0x000000100e0e722b */ /* 0x100fe40000000008 */
[----:B------:R-:W2:Y:S01]  /*0190*/  LDC.64 R2, c[0x0][0x380] ;  /* 0x0000e000ff027b82 */ /* 0x000ea20000000a00 */
[----:B-1----:R-:W-:-:S07]  /*01a0*/  DFMA R10, R10, R12, R8 ;  /* 0x0000000c0a0a722b */ /* 0x002fce0000000008 */
[----:B------:R-:W2:Y:S08]  /*01b0*/  F2I.F64.TRUNC R14, R14 ;  /* 0x0000000e000e7311 */ /* 0x000eb0000030d100 */
[----:B------:R-:W1:Y:S01]  /*01c0*/  F2I.F64.TRUNC R10, R10 ;  /* 0x0000000a000a7311 */ /* 0x000e62000030d100 */
[----:B0-----:R-:W-:-:S04]  /*01d0*/  IADD3 R8, P2, PT, R4, R6, RZ ;  /* 0x0000000604087210 */ /* 0x001fc80007f5e0ff */
[-C--:B------:R-:W-:Y:S02]  /*01e0*/  LEA.HI.X.SX32 R9, R4, R7.reuse, 0x1, P2 ;  /* 0x0000000704097211 */ /* 0x080fe400010f0eff */
[----:B------:R-:W-:Y:S02]  /*01f0*/  IADD3 R6, P2, PT, R0, R6, RZ ;  /* 0x0000000600067210 */ /* 0x000fe40007f5e0ff */
[----:B--2---:R-:W-:Y:S02]  /*0200*/  IADD3 R12, P1, PT, R14, R2, RZ ;  /* 0x000000020e0c7210 */ /* 0x004fe40007f3e0ff */
[----:B------:R-:W-:Y:S01]  /*0210*/  LEA.HI.X.SX32 R7, R0, R7, 0x1, P2 ;  /* 0x0000000700077211 */ /* 0x000fe200010f0eff */
[----:B------:R-:W2:Y:S01]  /*0220*/  LDG.E.U8 R9, desc[UR4][R8.64] ;  /* 0x0000000408097981 */ /* 0x000ea2000c1e1100 */
[----:B------:R-:W-:-:S03]  /*0230*/  LEA.HI.X.SX32 R13, R14, R3, 0x1, P1 ;  /* 0x000000030e0d7211 */ /* 0x000fc600008f0eff */
[----:B------:R-:W2:Y:S04]  /*0240*/  LDG.E.U8 R6, desc[UR4][R6.64] ;  /* 0x0000000406067981 */ /* 0x000ea8000c1e1100 */
[----:B------:R-:W3:Y:S01]  /*0250*/  LDG.E.U8 R12, desc[UR4][R12.64] ;  /* 0x000000040c0c7981 */ /* 0x000ee2000c1e1100 */
[----:B-1----:R-:W-:-:S04]  /*0260*/  IADD3 R2, P1, PT, R10, R2, RZ ;  /* 0x000000020a027210 */ /* 0x002fc80007f3e0ff */
[----:B------:R-:W-:-:S05]  /*0270*/  LEA.HI.X.SX32 R3, R10, R3, 0x1, P1 ;  /* 0x000000030a037211 */ /* 0x000fca00008f0eff */
[----:B------:R-:W4:Y:S01]  /*0280*/  LDG.E.U8 R5, desc[UR4][R2.64] ;  /* 0x0000000402057981 */ /* 0x000f22000c1e1100 */
[----:B---3--:R-:W-:Y:S01]  /*0290*/  VIADD R0, R12, 0x1 ;  /* 0x000000010c007836 */ /* 0x008fe20000000000 */
[----:B--2---:R-:W-:-:S04]  /*02a0*/  ISETP.NE.AND P1, PT, R6, R9, PT ;  /* 0x000000090600720c */ /* 0x004fc80003f25270 */
[----:B------:R-:W-:-:S04]  /*02b0*/  SEL R0, R0, 0x32, P0 ;  /* 0x0000003200007807 */ /* 0x000fc80000000000 */
[----:B------:R-:W-:-:S05]  /*02c0*/  SEL R0, R0, 0x31, !P1 ;  /* 0x0000003100007807 */ /* 0x000fca0004800000 */
[----:B----4-:R-:W-:-:S05]  /*02d0*/  IMAD.IADD R5, R0, 0x1, R5 ;  /* 0x0000000100057824 */ /* 0x010fca00078e0205 */
[----:B------:R-:W-:Y:S01]  /*02e0*/  STG.E.U8 desc[UR4][R2.64], R5 ;  /* 0x0000000502007986 */ /* 0x000fe2000c101104 */
[----:B------:R-:W-:Y:S05]  /*02f0*/  EXIT ;  /* 0x000000000000794d */ /* 0x000fea0003800000 */
.L_x_3:
        /* <DEDUP_REMOVED lines=16> */
.L_x_6:


//--------------------- .nv.shared.reserved.0     --------------------------
	.section	.nv.shared.reserved.0,"aw",@nobits
	.weak		__nv_reservedSMEM_offset_0_alias
	.size		__nv_reservedSMEM_offset_0_alias, 0, 64
	.other		__nv_reservedSMEM_offset_0_alias,@"STO_CUDA_RESERVED_SHARED STV_DEFAULT"
__nv_reservedSMEM_offset_0_alias:
	.zero		0
	.zero		64


//--------------------- .nv.constant0._Z10minComparePcS_PbPi --------------------------
	.section	.nv.constant0._Z10minComparePcS_PbPi,"a",@progbits
	.sectionflags	@""
	.align	4
.nv.constant0._Z10minComparePcS_PbPi:
	.zero		928


//--------------------- .nv.constant0._Z7cudaMinPcS_PbPi --------------------------
	.section	.nv.constant0._Z7cudaMinPcS_PbPi,"a",@progbits
	.sectionflags	@""
	.align	4
.nv.constant0._Z7cudaMinPcS_PbPi:
	.zero		928


//--------------------- .nv.constant0._Z7fillRowPcS_Pi --------------------------
	.section	.nv.constant0._Z7fillRowPcS_Pi,"a",@progbits
	.sectionflags	@""
	.align	4
.nv.constant0._Z7fillRowPcS_Pi:
	.zero		920


//--------------------- SYMBOLS --------------------------

	.type		.nv.reservedSmem.offset0,@object
	.size		.nv.reservedSmem.offset0,0x4
